//
// Generated by NVIDIA NVVM Compiler
//
// Compiler Build ID: CL-36424714
// Cuda compilation tools, release 13.0, V13.0.88
// Based on NVVM 20.0.0
//

.version 9.0
.target sm_100
.address_size 64

	// .globl	_Z6kernelPiiii

.visible .entry _Z6kernelPiiii(
	.param .u64 .ptr .align 1 _Z6kernelPiiii_param_0,
	.param .u32 _Z6kernelPiiii_param_1,
	.param .u32 _Z6kernelPiiii_param_2,
	.param .u32 _Z6kernelPiiii_param_3
)
{
	.reg .pred 	%p<12>;
	.reg .b32 	%r<98>;
	.reg .b64 	%rd<45>;

	ld.param.u64 	%rd5, [_Z6kernelPiiii_param_0];
	ld.param.u32 	%r20, [_Z6kernelPiiii_param_1];
	ld.param.u32 	%r21, [_Z6kernelPiiii_param_2];
	ld.param.u32 	%r22, [_Z6kernelPiiii_param_3];
	min.s32 	%r23, %r21, %r22;
	setp.lt.s32 	%p1, %r23, 1;
	@%p1 bra 	$L__BB0_16;
	and.b32  	%r1, %r22, 15;
	add.s32 	%r2, %r1, -1;
	and.b32  	%r3, %r22, 7;
	add.s32 	%r4, %r3, -1;
	and.b32  	%r5, %r22, 2147483632;
	and.b32  	%r6, %r22, 3;
	neg.s32 	%r7, %r5;
	shl.b32 	%r8, %r20, 4;
	cvta.to.global.u64 	%rd1, %rd5;
	mov.b32 	%r92, 0;
	cvt.s64.s32 	%rd42, %r20;
$L__BB0_2:
	setp.lt.u32 	%p2, %r22, 16;
	mul.wide.u32 	%rd6, %r92, 4;
	add.s64 	%rd2, %rd1, %rd6;
	mov.b32 	%r96, 0;
	@%p2 bra 	$L__BB0_5;
	mov.b32 	%r93, 0;
	mov.u32 	%r94, %r7;
$L__BB0_4:
	.pragma "nounroll";
	cvt.s64.s32 	%rd7, %r93;
	add.s64 	%rd8, %rd2, %rd7;
	ld.global.u32 	%r27, [%rd8];
	mul.lo.s32 	%r28, %r27, %r27;
	st.global.u32 	[%rd8], %r28;
	add.s64 	%rd10, %rd8, %rd42;
	ld.global.u32 	%r29, [%rd10];
	mul.lo.s32 	%r30, %r29, %r29;
	st.global.u32 	[%rd10], %r30;
	add.s64 	%rd11, %rd10, %rd42;
	ld.global.u32 	%r31, [%rd11];
	mul.lo.s32 	%r32, %r31, %r31;
	st.global.u32 	[%rd11], %r32;
	add.s64 	%rd12, %rd11, %rd42;
	ld.global.u32 	%r33, [%rd12];
	mul.lo.s32 	%r34, %r33, %r33;
	st.global.u32 	[%rd12], %r34;
	add.s64 	%rd13, %rd12, %rd42;
	ld.global.u32 	%r35, [%rd13];
	mul.lo.s32 	%r36, %r35, %r35;
	st.global.u32 	[%rd13], %r36;
	add.s64 	%rd14, %rd13, %rd42;
	ld.global.u32 	%r37, [%rd14];
	mul.lo.s32 	%r38, %r37, %r37;
	st.global.u32 	[%rd14], %r38;
	add.s64 	%rd15, %rd14, %rd42;
	ld.global.u32 	%r39, [%rd15];
	mul.lo.s32 	%r40, %r39, %r39;
	st.global.u32 	[%rd15], %r40;
	add.s64 	%rd16, %rd15, %rd42;
	ld.global.u32 	%r41, [%rd16];
	mul.lo.s32 	%r42, %r41, %r41;
	st.global.u32 	[%rd16], %r42;
	add.s64 	%rd17, %rd16, %rd42;
	ld.global.u32 	%r43, [%rd17];
	mul.lo.s32 	%r44, %r43, %r43;
	st.global.u32 	[%rd17], %r44;
	add.s64 	%rd18, %rd17, %rd42;
	ld.global.u32 	%r45, [%rd18];
	mul.lo.s32 	%r46, %r45, %r45;
	st.global.u32 	[%rd18], %r46;
	add.s64 	%rd19, %rd18, %rd42;
	ld.global.u32 	%r47, [%rd19];
	mul.lo.s32 	%r48, %r47, %r47;
	st.global.u32 	[%rd19], %r48;
	add.s64 	%rd20, %rd19, %rd42;
	ld.global.u32 	%r49, [%rd20];
	mul.lo.s32 	%r50, %r49, %r49;
	st.global.u32 	[%rd20], %r50;
	add.s64 	%rd21, %rd20, %rd42;
	ld.global.u32 	%r51, [%rd21];
	mul.lo.s32 	%r52, %r51, %r51;
	st.global.u32 	[%rd21], %r52;
	add.s64 	%rd22, %rd21, %rd42;
	ld.global.u32 	%r53, [%rd22];
	mul.lo.s32 	%r54, %r53, %r53;
	st.global.u32 	[%rd22], %r54;
	add.s64 	%rd23, %rd22, %rd42;
	ld.global.u32 	%r55, [%rd23];
	mul.lo.s32 	%r56, %r55, %r55;
	st.global.u32 	[%rd23], %r56;
	add.s64 	%rd24, %rd23, %rd42;
	ld.global.u32 	%r57, [%rd24];
	mul.lo.s32 	%r58, %r57, %r57;
	st.global.u32 	[%rd24], %r58;
	add.s32 	%r94, %r94, 16;
	add.s32 	%r93, %r93, %r8;
	setp.ne.s32 	%p3, %r94, 0;
	mov.u32 	%r96, %r5;
	@%p3 bra 	$L__BB0_4;
$L__BB0_5:
	setp.eq.s32 	%p4, %r1, 0;
	@%p4 bra 	$L__BB0_15;
	setp.lt.u32 	%p5, %r2, 7;
	@%p5 bra 	$L__BB0_8;
	mul.lo.s32 	%r59, %r96, %r20;
	cvt.s64.s32 	%rd25, %r59;
	add.s64 	%rd26, %rd2, %rd25;
	ld.global.u32 	%r60, [%rd26];
	mul.lo.s32 	%r61, %r60, %r60;
	st.global.u32 	[%rd26], %r61;
	add.s64 	%rd28, %rd26, %rd42;
	ld.global.u32 	%r62, [%rd28];
	mul.lo.s32 	%r63, %r62, %r62;
	st.global.u32 	[%rd28], %r63;
	add.s64 	%rd29, %rd28, %rd42;
	ld.global.u32 	%r64, [%rd29];
	mul.lo.s32 	%r65, %r64, %r64;
	st.global.u32 	[%rd29], %r65;
	add.s64 	%rd30, %rd29, %rd42;
	ld.global.u32 	%r66, [%rd30];
	mul.lo.s32 	%r67, %r66, %r66;
	st.global.u32 	[%rd30], %r67;
	add.s64 	%rd31, %rd30, %rd42;
	ld.global.u32 	%r68, [%rd31];
	mul.lo.s32 	%r69, %r68, %r68;
	st.global.u32 	[%rd31], %r69;
	add.s64 	%rd32, %rd31, %rd42;
	ld.global.u32 	%r70, [%rd32];
	mul.lo.s32 	%r71, %r70, %r70;
	st.global.u32 	[%rd32], %r71;
	add.s64 	%rd33, %rd32, %rd42;
	ld.global.u32 	%r72, [%rd33];
	mul.lo.s32 	%r73, %r72, %r72;
	st.global.u32 	[%rd33], %r73;
	add.s64 	%rd34, %rd33, %rd42;
	ld.global.u32 	%r74, [%rd34];
	mul.lo.s32 	%r75, %r74, %r74;
	st.global.u32 	[%rd34], %r75;
	add.s32 	%r96, %r96, 8;
$L__BB0_8:
	setp.eq.s32 	%p6, %r3, 0;
	@%p6 bra 	$L__BB0_15;
	setp.lt.u32 	%p7, %r4, 3;
	@%p7 bra 	$L__BB0_11;
	mul.lo.s32 	%r76, %r96, %r20;
	cvt.s64.s32 	%rd35, %r76;
	add.s64 	%rd36, %rd2, %rd35;
	ld.global.u32 	%r77, [%rd36];
	mul.lo.s32 	%r78, %r77, %r77;
	st.global.u32 	[%rd36], %r78;
	add.s64 	%rd38, %rd36, %rd42;
	ld.global.u32 	%r79, [%rd38];
	mul.lo.s32 	%r80, %r79, %r79;
	st.global.u32 	[%rd38], %r80;
	add.s64 	%rd39, %rd38, %rd42;
	ld.global.u32 	%r81, [%rd39];
	mul.lo.s32 	%r82, %r81, %r81;
	st.global.u32 	[%rd39], %r82;
	add.s64 	%rd40, %rd39, %rd42;
	ld.global.u32 	%r83, [%rd40];
	mul.lo.s32 	%r84, %r83, %r83;
	st.global.u32 	[%rd40], %r84;
	add.s32 	%r96, %r96, 4;
$L__BB0_11:
	setp.eq.s32 	%p8, %r6, 0;
	@%p8 bra 	$L__BB0_15;
	setp.eq.s32 	%p9, %r6, 1;
	mul.lo.s32 	%r85, %r96, %r20;
	cvt.s64.s32 	%rd41, %r85;
	add.s64 	%rd3, %rd2, %rd41;
	ld.global.u32 	%r86, [%rd3];
	mul.lo.s32 	%r87, %r86, %r86;
	st.global.u32 	[%rd3], %r87;
	@%p9 bra 	$L__BB0_15;
	setp.eq.s32 	%p10, %r6, 2;
	add.s64 	%rd4, %rd3, %rd42;
	ld.global.u32 	%r88, [%rd4];
	mul.lo.s32 	%r89, %r88, %r88;
	st.global.u32 	[%rd4], %r89;
	@%p10 bra 	$L__BB0_15;
	add.s64 	%rd44, %rd4, %rd42;
	ld.global.u32 	%r90, [%rd44];
	mul.lo.s32 	%r91, %r90, %r90;
	st.global.u32 	[%rd44], %r91;
$L__BB0_15:
	add.s32 	%r92, %r92, 1;
	setp.ne.s32 	%p11, %r92, %r21;
	@%p11 bra 	$L__BB0_2;
$L__BB0_16:
	ret;

}


// ===== COMPILED SASS (sm_100) =====

	.target	sm_100

	.elftype	@"ET_EXEC"


//--------------------- .note.nv.tkinfo           --------------------------
	.section	.note.nv.tkinfo,"",@"SHT_NOTE"
	.sectionflags	@"SHF_NOTE_NV_TKINFO"
	.tkinfo
        /*0018*/ 	.word	0x00000002
        /*0030*/ 	.string	""
        /*0030*/ 	.string	"ptxas"
        /*0030*/ 	.string	"Cuda compilation tools, release 13.0, V13.0.88"
        /*0030*/ 	.string	"Build cuda_13.0.r13.0/compiler.36424714_0"
        /*0030*/ 	.string	"-arch sm_100 -m 64 "



//--------------------- .note.nv.cuinfo           --------------------------
	.section	.note.nv.cuinfo,"",@"SHT_NOTE"
	.sectionflags	@"SHF_NOTE_NV_CUINFO"
        /*0018*/ 	.short	0x0002
        /*001a*/ 	.short	0x0064
        /*001c*/ 	.short	0x0082
	.zero		2


//--------------------- .nv.info                  --------------------------
	.section	.nv.info,"",@"SHT_CUDA_INFO"
	.align	4


	//----- nvinfo : EIATTR_REGCOUNT
	.align		4
        /*0000*/ 	.byte	0x04, 0x2f
        /*0002*/ 	.short	(.L_1 - .L_0)
	.align		4
.L_0:
        /*0004*/ 	.word	index@(_Z6kernelPiiii)
        /*0008*/ 	.word	0x00000018


	//----- nvinfo : EIATTR_FRAME_SIZE
	.align		4
.L_1:
        /*000c*/ 	.byte	0x04, 0x11
        /*000e*/ 	.short	(.L_3 - .L_2)
	.align		4
.L_2:
        /*0010*/ 	.word	index@(_Z6kernelPiiii)
        /*0014*/ 	.word	0x00000000


	//----- nvinfo : EIATTR_MIN_STACK_SIZE
	.align		4
.L_3:
        /*0018*/ 	.byte	0x04, 0x12
        /*001a*/ 	.short	(.L_5 - .L_4)
	.align		4
.L_4:
        /*001c*/ 	.word	index@(_Z6kernelPiiii)
        /*0020*/ 	.word	0x00000000
.L_5:


//--------------------- .nv.compat                --------------------------
	.section	.nv.compat,"",@"SHT_CUDA_COMPAT_INFO"
	.align	4
        /*0000*/ 	.byte	0x02, 0x09, 0x00, 0x00, 0x02, 0x02, 0x01, 0x00, 0x02, 0x05, 0x05, 0x00, 0x03, 0x07, 0x01, 0x01
        /*0010*/ 	.byte	0x02, 0x03, 0x00, 0x00, 0x02, 0x06, 0x01, 0x00, 0x04, 0x0b, 0x08, 0x00, 0x09, 0x00, 0x00, 0x00
        /*0020*/ 	.byte	0x00, 0x00, 0x00, 0x00


//--------------------- .nv.info._Z6kernelPiiii   --------------------------
	.section	.nv.info._Z6kernelPiiii,"",@"SHT_CUDA_INFO"
	.sectionflags	@""
	.align	4


	//----- nvinfo : EIATTR_CUDA_API_VERSION
	.align		4
        /*0000*/ 	.byte	0x04, 0x37
        /*0002*/ 	.short	(.L_7 - .L_6)
.L_6:
        /*0004*/ 	.word	0x00000082


	//----- nvinfo : EIATTR_KPARAM_INFO
	.align		4
.L_7:
        /*0008*/ 	.byte	0x04, 0x17
        /*000a*/ 	.short	(.L_9 - .L_8)
.L_8:
        /*000c*/ 	.word	0x00000000
        /*0010*/ 	.short	0x0003
        /*0012*/ 	.short	0x0010
        /*0014*/ 	.byte	0x00, 0xf0, 0x11, 0x00


	//----- nvinfo : EIATTR_KPARAM_INFO
	.align		4
.L_9:
        /*0018*/ 	.byte	0x04, 0x17
        /*001a*/ 	.short	(.L_11 - .L_10)
.L_10:
        /*001c*/ 	.word	0x00000000
        /*0020*/ 	.short	0x0002
        /*0022*/ 	.short	0x000c
        /*0024*/ 	.byte	0x00, 0xf0, 0x11, 0x00


	//----- nvinfo : EIATTR_KPARAM_INFO
	.align		4
.L_11:
        /*0028*/ 	.byte	0x04, 0x17
        /*002a*/ 	.short	(.L_13 - .L_12)
.L_12:
        /*002c*/ 	.word	0x00000000
        /*0030*/ 	.short	0x0001
        /*0032*/ 	.short	0x0008
        /*0034*/ 	.byte	0x00, 0xf0, 0x11, 0x00


	//----- nvinfo : EIATTR_KPARAM_INFO
	.align		4
.L_13:
        /*0038*/ 	.byte	0x04, 0x17
        /*003a*/ 	.short	(.L_15 - .L_14)
.L_14:
        /*003c*/ 	.word	0x00000000
        /*0040*/ 	.short	0x0000
        /*0042*/ 	.short	0x0000
        /*0044*/ 	.byte	0x00, 0xf5, 0x21, 0x00


	//----- nvinfo : EIATTR_SPARSE_MMA_MASK
	.align		4
.L_15:
        /*0048*/ 	.byte	0x03, 0x50
        /*004a*/ 	.short	0x0000


	//----- nvinfo : EIATTR_MAXREG_COUNT
	.align		4
        /*004c*/ 	.byte	0x03, 0x1b
        /*004e*/ 	.short	0x00ff


	//----- nvinfo : EIATTR_MERCURY_ISA_VERSION
	.align		4
        /*0050*/ 	.byte	0x03, 0x5f
        /*0052*/ 	.short	0x0101


	//----- nvinfo : EIATTR_VRC_CTA_INIT_COUNT
	.align		4
        /*0054*/ 	.byte	0x02, 0x4a
	.zero		1
	.zero		1


	//----- nvinfo : EIATTR_EXIT_INSTR_OFFSETS
	.align		4
        /*0058*/ 	.byte	0x04, 0x1c
        /*005a*/ 	.short	(.L_17 - .L_16)


	//   ....[0]....
.L_16:
        /*005c*/ 	.word	0x00000050


	//   ....[1]....
        /*0060*/ 	.word	0x00000f40


	//----- nvinfo : EIATTR_CBANK_PARAM_SIZE
	.align		4
.L_17:
        /*0064*/ 	.byte	0x03, 0x19
        /*0066*/ 	.short	0x0014


	//----- nvinfo : EIATTR_PARAM_CBANK
	.align		4
        /*0068*/ 	.byte	0x04, 0x0a
        /*006a*/ 	.short	(.L_19 - .L_18)
	.align		4
.L_18:
        /*006c*/ 	.word	index@(.nv.constant0._Z6kernelPiiii)
        /*0070*/ 	.short	0x0380
        /*0072*/ 	.short	0x0014


	//----- nvinfo : EIATTR_SW_WAR
	.align		4
.L_19:
        /*0074*/ 	.byte	0x04, 0x36
        /*0076*/ 	.short	(.L_21 - .L_20)
.L_20:
        /*0078*/ 	.word	0x00000008
.L_21:


//--------------------- .nv.callgraph             --------------------------
	.section	.nv.callgraph,"",@"SHT_CUDA_CALLGRAPH"
	.align	4
	.sectionentsize	8
	.align		4
        /*0000*/ 	.word	0x00000000
	.align		4
        /*0004*/ 	.word	0xffffffff
	.align		4
        /*0008*/ 	.word	0x00000000
	.align		4
        /*000c*/ 	.word	0xfffffffe
	.align		4
        /*0010*/ 	.word	0x00000000
	.align		4
        /*0014*/ 	.word	0xfffffffd
	.align		4
        /*0018*/ 	.word	0x00000000
	.align		4
        /*001c*/ 	.word	0xfffffffc


//--------------------- .text._Z6kernelPiiii      --------------------------
	.section	.text._Z6kernelPiiii,"ax",@progbits
	.align	128
        .global         _Z6kernelPiiii
        .type           _Z6kernelPiiii,@function
        .size           _Z6kernelPiiii,(.L_x_7 - _Z6kernelPiiii)
        .other          _Z6kernelPiiii,@"STO_CUDA_ENTRY STV_DEFAULT"
_Z6kernelPiiii:
.text._Z6kernelPiiii:
[----:B------:R-:W-:Y:S08]  /*0000*/  LDC R1, c[0x0][0x37c] ;  /* 0x0000df00ff017b82 */ /* 0x000ff00000000800 */
[----:B------:R-:W0:Y:S01]  /*0010*/  LDC R2, c[0x0][0x390] ;  /* 0x0000e400ff027b82 */ /* 0x000e220000000800 */
[----:B------:R-:W0:Y:S02]  /*0020*/  LDCU UR4, c[0x0][0x38c] ;  /* 0x00007180ff0477ac */ /* 0x000e240008000800 */
[----:B0-----:R-:W-:-:S04]  /*0030*/  VIMNMX R0, PT, PT, R2, UR4, PT ;  /* 0x0000000402007c48 */ /* 0x001fc8000bfe0100 */
[----:B------:R-:W-:-:S13]  /*0040*/  ISETP.GE.AND P0, PT, R0, 0x1, PT ;  /* 0x000000010000780c */ /* 0x000fda0003f06270 */
[----:B------:R-:W-:Y:S05]  /*0050*/  @!P0 EXIT ;  /* 0x000000000000894d */ /* 0x000fea0003800000 */
[----:B------:R-:W0:Y:S01]  /*0060*/  LDCU UR8, c[0x0][0x388] ;  /* 0x00007100ff0877ac */ /* 0x000e220008000800 */
[C---:B------:R-:W-:Y:S02]  /*0070*/  LOP3.LUT R12, R2.reuse, 0xf, RZ, 0xc0, !PT ;  /* 0x0000000f020c7812 */ /* 0x040fe400078ec0ff */
[----:B------:R-:W-:Y:S01]  /*0080*/  LOP3.LUT R13, R2, 0x7, RZ, 0xc0, !PT ;  /* 0x00000007020d7812 */ /* 0x000fe200078ec0ff */
[----:B------:R-:W1:Y:S02]  /*0090*/  LDCU.64 UR12, c[0x0][0x358] ;  /* 0x00006b00ff0c77ac */ /* 0x000e640008000a00 */
[----:B------:R-:W-:Y:S02]  /*00a0*/  VIADD R0, R12, 0xffffffff ;  /* 0xffffffff0c007836 */ /* 0x000fe40000000000 */
[----:B------:R-:W-:Y:S01]  /*00b0*/  VIADD R3, R13, 0xffffffff ;  /* 0xffffffff0d037836 */ /* 0x000fe20000000000 */
[----:B------:R-:W-:Y:S02]  /*00c0*/  UMOV UR4, URZ ;  /* 0x000000ff00047c82 */ /* 0x000fe40008000000 */
[----:B------:R-:W-:-:S02]  /*00d0*/  ISETP.GE.U32.AND P0, PT, R0, 0x7, PT ;  /* 0x000000070000780c */ /* 0x000fc40003f06070 */
[C---:B------:R-:W-:Y:S02]  /*00e0*/  LOP3.LUT R0, R2.reuse, 0x7ffffff0, RZ, 0xc0, !PT ;  /* 0x7ffffff002007812 */ /* 0x040fe400078ec0ff */
[----:B------:R-:W-:Y:S02]  /*00f0*/  ISETP.GE.U32.AND P1, PT, R3, 0x3, PT ;  /* 0x000000030300780c */ /* 0x000fe40003f26070 */
[----:B------:R-:W-:Y:S01]  /*0100*/  LOP3.LUT R2, R2, 0x3, RZ, 0xc0, !PT ;  /* 0x0000000302027812 */ /* 0x000fe200078ec0ff */
[----:B0-----:R-:W-:Y:S01]  /*0110*/  USHF.R.S32.HI UR8, URZ, 0x1f, UR8 ;  /* 0x0000001fff087899 */ /* 0x001fe20008011408 */
[----:B------:R-:W-:-:S11]  /*0120*/  IADD3 R3, PT, PT, -R0, RZ, RZ ;  /* 0x000000ff00037210 */ /* 0x000fd60007ffe1ff */
.L_x_5:
[----:B0-----:R-:W0:Y:S01]  /*0130*/  LDCU UR5, c[0x0][0x390] ;  /* 0x00007200ff0577ac */ /* 0x001e220008000800 */
[----:B------:R-:W-:Y:S01]  /*0140*/  IMAD.MOV.U32 R4, RZ, RZ, RZ ;  /* 0x000000ffff047224 */ /* 0x000fe200078e00ff */
[----:B--2---:R-:W2:Y:S01]  /*0150*/  LDCU.64 UR6, c[0x0][0x380] ;  /* 0x00007000ff0677ac */ /* 0x004ea20008000a00 */
[----:B---3--:R-:W3:Y:S01]  /*0160*/  LDCU UR9, c[0x0][0x38c] ;  /* 0x00007180ff0977ac */ /* 0x008ee20008000800 */
[----:B0-----:R-:W-:Y:S02]  /*0170*/  UISETP.GE.U32.AND UP1, UPT, UR5, 0x10, UPT ;  /* 0x000000100500788c */ /* 0x001fe4000bf26070 */
[----:B--2---:R-:W-:Y:S02]  /*0180*/  UIMAD.WIDE.U32 UR6, UR4, 0x4, UR6 ;  /* 0x00000004040678a5 */ /* 0x004fe4000f8e0006 */
[----:B------:R-:W-:-:S04]  /*0190*/  UIADD3 UR4, UPT, UPT, UR4, 0x1, URZ ;  /* 0x0000000104047890 */ /* 0x000fc8000fffe0ff */
[----:B---3--:R-:W-:Y:S01]  /*01a0*/  UISETP.NE.AND UP0, UPT, UR4, UR9, UPT ;  /* 0x000000090400728c */ /* 0x008fe2000bf05270 */
[----:B----4-:R-:W-:Y:S10]  /*01b0*/  BRA.U !UP1, `(.L_x_0) ;  /* 0x0000000509e07547 */ /* 0x010ff4000b800000 */
[----:B------:R-:W-:Y:S01]  /*01c0*/  IMAD.MOV.U32 R4, RZ, RZ, R3 ;  /* 0x000000ffff047224 */ /* 0x000fe200078e0003 */
[----:B------:R-:W0:Y:S01]  /*01d0*/  LDCU UR11, c[0x0][0x388] ;  /* 0x00007100ff0b77ac */ /* 0x000e220008000800 */
[----:B------:R-:W-:-:S05]  /*01e0*/  UMOV UR5, URZ ;  /* 0x000000ff00057c82 */ /* 0x000fca0008000000 */
.L_x_1:
[----:B------:R-:W-:-:S04]  /*01f0*/  UIADD3 UR9, UP1, UPT, UR6, UR5, URZ ;  /* 0x0000000506097290 */ /* 0x000fc8000ff3e0ff */
[----:B------:R-:W-:Y:S02]  /*0200*/  ULEA.HI.X.SX32 UR10, UR5, UR7, 0x1, UP1 ;  /* 0x00000007050a7291 */ /* 0x000fe400088f0eff */
[----:B--2---:R-:W-:-:S04]  /*0210*/  MOV R6, UR9 ;  /* 0x0000000900067c02 */ /* 0x004fc80008000f00 */
[----:B------:R-:W-:-:S05]  /*0220*/  IMAD.U32 R7, RZ, RZ, UR10 ;  /* 0x0000000aff077e24 */ /* 0x000fca000f8e00ff */
[----:B-1----:R-:W2:Y:S01]  /*0230*/  LDG.E R5, desc[UR12][R6.64] ;  /* 0x0000000c06057981 */ /* 0x002ea2000c1e1900 */
[----:B0-----:R-:W-:-:S04]  /*0240*/  UIADD3 UR9, UP1, UPT, UR9, UR11, URZ ;  /* 0x0000000b09097290 */ /* 0x001fc8000ff3e0ff */
[----:B------:R-:W-:Y:S02]  /*0250*/  UIADD3.X UR10, UPT, UPT, UR8, UR10, URZ, UP1, !UPT ;  /* 0x0000000a080a7290 */ /* 0x000fe40008ffe4ff */
[----:B------:R-:W-:-:S04]  /*0260*/  IMAD.U32 R8, RZ, RZ, UR9 ;  /* 0x00000009ff087e24 */ /* 0x000fc8000f8e00ff */
[----:B------:R-:W-:Y:S01]  /*0270*/  MOV R9, UR10 ;  /* 0x0000000a00097c02 */ /* 0x000fe20008000f00 */
[----:B--2---:R-:W-:-:S05]  /*0280*/  IMAD R5, R5, R5, RZ ;  /* 0x0000000505057224 */ /* 0x004fca00078e02ff */
[----:B------:R0:W-:Y:S04]  /*0290*/  STG.E desc[UR12][R6.64], R5 ;  /* 0x0000000506007986 */ /* 0x0001e8000c10190c */
[----:B------:R-:W2:Y:S01]  /*02a0*/  LDG.E R14, desc[UR12][R8.64] ;  /* 0x0000000c080e7981 */ /* 0x000ea2000c1e1900 */
[----:B------:R-:W-:-:S04]  /*02b0*/  UIADD3 UR9, UP1, UPT, UR9, UR11, URZ ;  /* 0x0000000b09097290 */ /* 0x000fc8000ff3e0ff */
[----:B------:R-:W-:Y:S02]  /*02c0*/  UIADD3.X UR10, UPT, UPT, UR8, UR10, URZ, UP1, !UPT ;  /* 0x0000000a080a7290 */ /* 0x000fe40008ffe4ff */
[----:B------:R-:W-:-:S04]  /*02d0*/  IMAD.U32 R10, RZ, RZ, UR9 ;  /* 0x00000009ff0a7e24 */ /* 0x000fc8000f8e00ff */
[----:B------:R-:W-:Y:S02]  /*02e0*/  IMAD.U32 R11, RZ, RZ, UR10 ;  /* 0x0000000aff0b7e24 */ /* 0x000fe4000f8e00ff */
[----:B--2---:R-:W-:-:S05]  /*02f0*/  IMAD R15, R14, R14, RZ ;  /* 0x0000000e0e0f7224 */ /* 0x004fca00078e02ff */
[----:B------:R1:W-:Y:S04]  /*0300*/  STG.E desc[UR12][R8.64], R15 ;  /* 0x0000000f08007986 */ /* 0x0003e8000c10190c */
[----:B------:R-:W2:Y:S01]  /*0310*/  LDG.E R14, desc[UR12][R10.64] ;  /* 0x0000000c0a0e7981 */ /* 0x000ea2000c1e1900 */
[----:B------:R-:W-:-:S04]  /*0320*/  UIADD3 UR9, UP1, UPT, UR9, UR11, URZ ;  /* 0x0000000b09097290 */ /* 0x000fc8000ff3e0ff */
[----:B------:R-:W-:Y:S02]  /*0330*/  UIADD3.X UR10, UPT, UPT, UR8, UR10, URZ, UP1, !UPT ;  /* 0x0000000a080a7290 */ /* 0x000fe40008ffe4ff */
[----:B0-----:R-:W-:-:S04]  /*0340*/  MOV R6, UR9 ;  /* 0x0000000900067c02 */ /* 0x001fc80008000f00 */
[----:B------:R-:W-:Y:S02]  /*0350*/  IMAD.U32 R7, RZ, RZ, UR10 ;  /* 0x0000000aff077e24 */ /* 0x000fe4000f8e00ff */
[----:B--2---:R-:W-:-:S05]  /*0360*/  IMAD R5, R14, R14, RZ ;  /* 0x0000000e0e057224 */ /* 0x004fca00078e02ff */
[----:B------:R0:W-:Y:S04]  /*0370*/  STG.E desc[UR12][R10.64], R5 ;  /* 0x000000050a007986 */ /* 0x0001e8000c10190c */
[----:B------:R-:W2:Y:S01]  /*0380*/  LDG.E R14, desc[UR12][R6.64] ;  /* 0x0000000c060e7981 */ /* 0x000ea2000c1e1900 */
[----:B------:R-:W-:-:S04]  /*0390*/  UIADD3 UR9, UP1, UPT, UR9, UR11, URZ ;  /* 0x0000000b09097290 */ /* 0x000fc8000ff3e0ff */
[----:B------:R-:W-:Y:S02]  /*03a0*/  UIADD3.X UR10, UPT, UPT, UR8, UR10, URZ, UP1, !UPT ;  /* 0x0000000a080a7290 */ /* 0x000fe40008ffe4ff */
[----:B-1----:R-:W-:-:S04]  /*03b0*/  IMAD.U32 R8, RZ, RZ, UR9 ;  /* 0x00000009ff087e24 */ /* 0x002fc8000f8e00ff */
[----:B------:R-:W-:Y:S01]  /*03c0*/  MOV R9, UR10 ;  /* 0x0000000a00097c02 */ /* 0x000fe20008000f00 */
[----:B--2---:R-:W-:-:S05]  /*03d0*/  IMAD R15, R14, R14, RZ ;  /* 0x0000000e0e0f7224 */ /* 0x004fca00078e02ff */
[----:B------:R1:W-:Y:S04]  /*03e0*/  STG.E desc[UR12][R6.64], R15 ;  /* 0x0000000f06007986 */ /* 0x0003e8000c10190c */
[----:B------:R-:W2:Y:S01]  /*03f0*/  LDG.E R14, desc[UR12][R8.64] ;  /* 0x0000000c080e7981 */ /* 0x000ea2000c1e1900 */
[----:B------:R-:W-:-:S04]  /*0400*/  UIADD3 UR9, UP1, UPT, UR9, UR11, URZ ;  /* 0x0000000b09097290 */ /* 0x000fc8000ff3e0ff */
[----:B------:R-:W-:Y:S02]  /*0410*/  UIADD3.X UR10, UPT, UPT, UR8, UR10, URZ, UP1, !UPT ;  /* 0x0000000a080a7290 */ /* 0x000fe40008ffe4ff */
[----:B0-----:R-:W-:-:S04]  /*0420*/  IMAD.U32 R10, RZ, RZ, UR9 ;  /* 0x00000009ff0a7e24 */ /* 0x001fc8000f8e00ff */
[----:B------:R-:W-:Y:S02]  /*0430*/  IMAD.U32 R11, RZ, RZ, UR10 ;  /* 0x0000000aff0b7e24 */ /* 0x000fe4000f8e00ff */
[----:B--2---:R-:W-:-:S05]  /*0440*/  IMAD R5, R14, R14, RZ ;  /* 0x0000000e0e057224 */ /* 0x004fca00078e02ff */
[----:B------:R0:W-:Y:S04]  /*0450*/  STG.E desc[UR12][R8.64], R5 ;  /* 0x0000000508007986 */ /* 0x0001e8000c10190c */
[----:B------:R-:W2:Y:S01]  /*0460*/  LDG.E R14, desc[UR12][R10.64] ;  /* 0x0000000c0a0e7981 */ /* 0x000ea2000c1e1900 */
[----:B------:R-:W-:-:S04]  /*0470*/  UIADD3 UR9, UP1, UPT, UR9, UR11, URZ ;  /* 0x0000000b09097290 */ /* 0x000fc8000ff3e0ff */
[----:B------:R-:W-:Y:S02]  /*0480*/  UIADD3.X UR10, UPT, UPT, UR8, UR10, URZ, UP1, !UPT ;  /* 0x0000000a080a7290 */ /* 0x000fe40008ffe4ff */
[----:B-1----:R-:W-:-:S04]  /*0490*/  MOV R6, UR9 ;  /* 0x0000000900067c02 */ /* 0x002fc80008000f00 */
[----:B------:R-:W-:Y:S02]  /*04a0*/  IMAD.U32 R7, RZ, RZ, UR10 ;  /* 0x0000000aff077e24 */ /* 0x000fe4000f8e00ff */
[----:B--2---:R-:W-:-:S05]  /*04b0*/  IMAD R15, R14, R14, RZ ;  /* 0x0000000e0e0f7224 */ /* 0x004fca00078e02ff */
[----:B------:R1:W-:Y:S04]  /*04c0*/  STG.E desc[UR12][R10.64], R15 ;  /* 0x0000000f0a007986 */ /* 0x0003e8000c10190c */
[----:B------:R-:W2:Y:S01]  /*04d0*/  LDG.E R14, desc[UR12][R6.64] ;  /* 0x0000000c060e7981 */ /* 0x000ea2000c1e1900 */
[----:B------:R-:W-:-:S04]  /*04e0*/  UIADD3 UR9, UP1, UPT, UR9, UR11, URZ ;  /* 0x0000000b09097290 */ /* 0x000fc8000ff3e0ff */
[----:B------:R-:W-:Y:S02]  /*04f0*/  UIADD3.X UR10, UPT, UPT, UR8, UR10, URZ, UP1, !UPT ;  /* 0x0000000a080a7290 */ /* 0x000fe40008ffe4ff */
[----:B0-----:R-:W-:-:S04]  /*0500*/  IMAD.U32 R8, RZ, RZ, UR9 ;  /* 0x00000009ff087e24 */ /* 0x001fc8000f8e00ff */
[----:B------:R-:W-:Y:S01]  /*0510*/  MOV R9, UR10 ;  /* 0x0000000a00097c02 */ /* 0x000fe20008000f00 */
        /* <DEDUP_REMOVED lines=51> */
[----:B------:R-:W3:Y:S01]  /*0850*/  LDG.E R14, desc[UR12][R10.64] ;  /* 0x0000000c0a0e7981 */ /* 0x000ee2000c1e1900 */
[----:B------:R-:W-:-:S04]  /*0860*/  UIADD3 UR9, UP1, UPT, UR9, UR11, URZ ;  /* 0x0000000b09097290 */ /* 0x000fc8000ff3e0ff */
[----:B------:R-:W-:Y:S02]  /*0870*/  UIADD3.X UR10, UPT, UPT, UR8, UR10, URZ, UP1, !UPT ;  /* 0x0000000a080a7290 */ /* 0x000fe40008ffe4ff */
[----:B0-----:R-:W-:-:S04]  /*0880*/  IMAD.U32 R6, RZ, RZ, UR9 ;  /* 0x00000009ff067e24 */ /* 0x001fc8000f8e00ff */
[----:B------:R-:W-:Y:S01]  /*0890*/  MOV R7, UR10 ;  /* 0x0000000a00077c02 */ /* 0x000fe20008000f00 */
[----:B---3--:R-:W-:-:S05]  /*08a0*/  IMAD R5, R14, R14, RZ ;  /* 0x0000000e0e057224 */ /* 0x008fca00078e02ff */
[----:B------:R2:W-:Y:S04]  /*08b0*/  STG.E desc[UR12][R10.64], R5 ;  /* 0x000000050a007986 */ /* 0x0005e8000c10190c */
[----:B------:R-:W3:Y:S01]  /*08c0*/  LDG.E R14, desc[UR12][R6.64] ;  /* 0x0000000c060e7981 */ /* 0x000ee2000c1e1900 */
[----:B------:R-:W-:Y:S01]  /*08d0*/  VIADD R4, R4, 0x10 ;  /* 0x0000001004047836 */ /* 0x000fe20000000000 */
[----:B------:R-:W-:-:S04]  /*08e0*/  ULEA UR5, UR11, UR5, 0x4 ;  /* 0x000000050b057291 */ /* 0x000fc8000f8e20ff */
[----:B------:R-:W-:Y:S01]  /*08f0*/  ISETP.NE.AND P2, PT, R4, RZ, PT ;  /* 0x000000ff0400720c */ /* 0x000fe20003f45270 */
[----:B---3--:R-:W-:-:S05]  /*0900*/  IMAD R17, R14, R14, RZ ;  /* 0x0000000e0e117224 */ /* 0x008fca00078e02ff */
[----:B------:R2:W-:Y:S07]  /*0910*/  STG.E desc[UR12][R6.64], R17 ;  /* 0x0000001106007986 */ /* 0x0005ee000c10190c */
[----:B------:R-:W-:Y:S05]  /*0920*/  @P2 BRA `(.L_x_1) ;  /* 0xfffffff800302947 */ /* 0x000fea000383ffff */
[----:B------:R-:W-:-:S07]  /*0930*/  MOV R4, R0 ;  /* 0x0000000000047202 */ /* 0x000fce0000000f00 */
.L_x_0:
[----:B------:R-:W-:-:S13]  /*0940*/  ISETP.NE.AND P2, PT, R12, RZ, PT ;  /* 0x000000ff0c00720c */ /* 0x000fda0003f45270 */
[----:B------:R-:W-:Y:S05]  /*0950*/  @!P2 BRA `(.L_x_2) ;  /* 0x000000040074a947 */ /* 0x000fea0003800000 */
[----:B------:R-:W-:Y:S01]  /*0960*/  ISETP.NE.AND P2, PT, R13, RZ, PT ;  /* 0x000000ff0d00720c */ /* 0x000fe20003f45270 */
[----:B------:R-:W-:-:S12]  /*0970*/  @!P0 BRA `(.L_x_3) ;  /* 0x0000000000ac8947 */ /* 0x000fd80003800000 */
[----:B------:R-:W2:Y:S02]  /*0980*/  LDCU UR5, c[0x0][0x388] ;  /* 0x00007100ff0577ac */ /* 0x000ea40008000800 */
[----:B--2---:R-:W-:-:S05]  /*0990*/  IMAD R5, R4, UR5, RZ ;  /* 0x0000000504057c24 */ /* 0x004fca000f8e02ff */
[----:B------:R-:W-:-:S04]  /*09a0*/  IADD3 R6, P3, PT, R5, UR6, RZ ;  /* 0x0000000605067c10 */ /* 0x000fc8000ff7e0ff */
[----:B------:R-:W-:-:S05]  /*09b0*/  LEA.HI.X.SX32 R7, R5, UR7, 0x1, P3 ;  /* 0x0000000705077c11 */ /* 0x000fca00098f0eff */
[----:B-1----:R-:W2:Y:S01]  /*09c0*/  LDG.E R5, desc[UR12][R6.64] ;  /* 0x0000000c06057981 */ /* 0x002ea2000c1e1900 */
[----:B------:R-:W-:-:S04]  /*09d0*/  IADD3 R8, P3, PT, R6, UR5, RZ ;  /* 0x0000000506087c10 */ /* 0x000fc8000ff7e0ff */
[----:B------:R-:W-:Y:S01]  /*09e0*/  IADD3.X R9, PT, PT, R7, UR8, RZ, P3, !PT ;  /* 0x0000000807097c10 */ /* 0x000fe20009ffe4ff */
[----:B--2---:R-:W-:-:S05]  /*09f0*/  IMAD R5, R5, R5, RZ ;  /* 0x0000000505057224 */ /* 0x004fca00078e02ff */
[----:B------:R0:W-:Y:S04]  /*0a00*/  STG.E desc[UR12][R6.64], R5 ;  /* 0x0000000506007986 */ /* 0x0001e8000c10190c */
[----:B------:R-:W2:Y:S01]  /*0a10*/  LDG.E R14, desc[UR12][R8.64] ;  /* 0x0000000c080e7981 */ /* 0x000ea2000c1e1900 */
        /* <DEDUP_REMOVED lines=9> */
[----:B0-----:R-:W3:Y:S01]  /*0ab0*/  LDG.E R5, desc[UR12][R14.64] ;  /* 0x0000000c0e057981 */ /* 0x001ee2000c1e1900 */
[----:B------:R-:W-:-:S04]  /*0ac0*/  IADD3 R16, P3, PT, R14, UR5, RZ ;  /* 0x000000050e107c10 */ /* 0x000fc8000ff7e0ff */
[----:B------:R-:W-:Y:S01]  /*0ad0*/  IADD3.X R17, PT, PT, R15, UR8, RZ, P3, !PT ;  /* 0x000000080f117c10 */ /* 0x000fe20009ffe4ff */
[----:B---3--:R-:W-:-:S05]  /*0ae0*/  IMAD R5, R5, R5, RZ ;  /* 0x0000000505057224 */ /* 0x008fca00078e02ff */
[----:B------:R0:W-:Y:S04]  /*0af0*/  STG.E desc[UR12][R14.64], R5 ;  /* 0x000000050e007986 */ /* 0x0001e8000c10190c */
[----:B------:R-:W3:Y:S01]  /*0b00*/  LDG.E R6, desc[UR12][R16.64] ;  /* 0x0000000c10067981 */ /* 0x000ee2000c1e1900 */
[----:B-1----:R-:W-:-:S04]  /*0b10*/  IADD3 R8, P3, PT, R16, UR5, RZ ;  /* 0x0000000510087c10 */ /* 0x002fc8000ff7e0ff */
[----:B------:R-:W-:Y:S01]  /*0b20*/  IADD3.X R9, PT, PT, R17, UR8, RZ, P3, !PT ;  /* 0x0000000811097c10 */ /* 0x000fe20009ffe4ff */
[----:B---3--:R-:W-:-:S05]  /*0b30*/  IMAD R19, R6, R6, RZ ;  /* 0x0000000606137224 */ /* 0x008fca00078e02ff */
[----:B------:R3:W-:Y:S04]  /*0b40*/  STG.E desc[UR12][R16.64], R19 ;  /* 0x0000001310007986 */ /* 0x0007e8000c10190c */
[----:B------:R-:W4:Y:S01]  /*0b50*/  LDG.E R6, desc[UR12][R8.64] ;  /* 0x0000000c08067981 */ /* 0x000f22000c1e1900 */
[----:B--2---:R-:W-:-:S04]  /*0b60*/  IADD3 R10, P3, PT, R8, UR5, RZ ;  /* 0x00000005080a7c10 */ /* 0x004fc8000ff7e0ff */
[----:B------:R-:W-:Y:S01]  /*0b70*/  IADD3.X R11, PT, PT, R9, UR8, RZ, P3, !PT ;  /* 0x00000008090b7c10 */ /* 0x000fe20009ffe4ff */
[----:B----4-:R-:W-:-:S05]  /*0b80*/  IMAD R21, R6, R6, RZ ;  /* 0x0000000606157224 */ /* 0x010fca00078e02ff */
[----:B------:R3:W-:Y:S04]  /*0b90*/  STG.E desc[UR12][R8.64], R21 ;  /* 0x0000001508007986 */ /* 0x0007e8000c10190c */
[----:B0-----:R-:W2:Y:S01]  /*0ba0*/  LDG.E R5, desc[UR12][R10.64] ;  /* 0x0000000c0a057981 */ /* 0x001ea2000c1e1900 */
[----:B------:R-:W-:-:S04]  /*0bb0*/  IADD3 R6, P3, PT, R10, UR5, RZ ;  /* 0x000000050a067c10 */ /* 0x000fc8000ff7e0ff */
[----:B------:R-:W-:Y:S01]  /*0bc0*/  IADD3.X R7, PT, PT, R11, UR8, RZ, P3, !PT ;  /* 0x000000080b077c10 */ /* 0x000fe20009ffe4ff */
[----:B--2---:R-:W-:-:S05]  /*0bd0*/  IMAD R5, R5, R5, RZ ;  /* 0x0000000505057224 */ /* 0x004fca00078e02ff */
[----:B------:R3:W-:Y:S04]  /*0be0*/  STG.E desc[UR12][R10.64], R5 ;  /* 0x000000050a007986 */ /* 0x0007e8000c10190c */
[----:B------:R-:W2:Y:S01]  /*0bf0*/  LDG.E R14, desc[UR12][R6.64] ;  /* 0x0000000c060e7981 */ /* 0x000ea2000c1e1900 */
[----:B------:R-:W-:Y:S02]  /*0c00*/  VIADD R4, R4, 0x8 ;  /* 0x0000000804047836 */ /* 0x000fe40000000000 */
[----:B--2---:R-:W-:-:S05]  /*0c10*/  IMAD R15, R14, R14, RZ ;  /* 0x0000000e0e0f7224 */ /* 0x004fca00078e02ff */
[----:B------:R3:W-:Y:S02]  /*0c20*/  STG.E desc[UR12][R6.64], R15 ;  /* 0x0000000f06007986 */ /* 0x0007e4000c10190c */
.L_x_3:
[----:B------:R-:W-:Y:S05]  /*0c30*/  @!P2 BRA `(.L_x_2) ;  /* 0x0000000000bca947 */ /* 0x000fea0003800000 */
[----:B------:R-:W-:Y:S01]  /*0c40*/  ISETP.NE.AND P2, PT, R2, RZ, PT ;  /* 0x000000ff0200720c */ /* 0x000fe20003f45270 */
[----:B------:R-:W-:-:S12]  /*0c50*/  @!P1 BRA `(.L_x_4) ;  /* 0x00000000005c9947 */ /* 0x000fd80003800000 */
[----:B------:R-:W2:Y:S02]  /*0c60*/  LDCU UR5, c[0x0][0x388] ;  /* 0x00007100ff0577ac */ /* 0x000ea40008000800 */
[----:B--23--:R-:W-:-:S05]  /*0c70*/  IMAD R5, R4, UR5, RZ ;  /* 0x0000000504057c24 */ /* 0x00cfca000f8e02ff */
        /* <DEDUP_REMOVED lines=17> */
[----:B0-----:R-:W2:Y:S01]  /*0d90*/  LDG.E R5, desc[UR12][R14.64] ;  /* 0x0000000c0e057981 */ /* 0x001ea2000c1e1900 */
[----:B------:R-:W-:Y:S01]  /*0da0*/  IADD3 R4, PT, PT, R4, 0x4, RZ ;  /* 0x0000000404047810 */ /* 0x000fe20007ffe0ff */
[----:B--2---:R-:W-:-:S05]  /*0db0*/  IMAD R5, R5, R5, RZ ;  /* 0x0000000505057224 */ /* 0x004fca00078e02ff */
[----:B------:R4:W-:Y:S02]  /*0dc0*/  STG.E desc[UR12][R14.64], R5 ;  /* 0x000000050e007986 */ /* 0x0009e4000c10190c */
.L_x_4:
[----:B------:R-:W-:Y:S05]  /*0dd0*/  @!P2 BRA `(.L_x_2) ;  /* 0x000000000054a947 */ /* 0x000fea0003800000 */
[----:B------:R-:W2:Y:S02]  /*0de0*/  LDCU UR5, c[0x0][0x388] ;  /* 0x00007100ff0577ac */ /* 0x000ea40008000800 */
[----:B--234-:R-:W-:-:S05]  /*0df0*/  IMAD R5, R4, UR5, RZ ;  /* 0x0000000504057c24 */ /* 0x01cfca000f8e02ff */
[----:B------:R-:W-:-:S04]  /*0e00*/  IADD3 R4, P2, PT, R5, UR6, RZ ;  /* 0x0000000605047c10 */ /* 0x000fc8000ff5e0ff */
[----:B------:R-:W-:-:S05]  /*0e10*/  LEA.HI.X.SX32 R5, R5, UR7, 0x1, P2 ;  /* 0x0000000705057c11 */ /* 0x000fca00090f0eff */
[----:B-1----:R-:W2:Y:S01]  /*0e20*/  LDG.E R6, desc[UR12][R4.64] ;  /* 0x0000000c04067981 */ /* 0x002ea2000c1e1900 */
[----:B------:R-:W-:Y:S01]  /*0e30*/  ISETP.NE.AND P2, PT, R2, 0x1, PT ;  /* 0x000000010200780c */ /* 0x000fe20003f45270 */
[----:B--2---:R-:W-:-:S05]  /*0e40*/  IMAD R7, R6, R6, RZ ;  /* 0x0000000606077224 */ /* 0x004fca00078e02ff */
[----:B------:R0:W-:Y:S07]  /*0e50*/  STG.E desc[UR12][R4.64], R7 ;  /* 0x0000000704007986 */ /* 0x0001ee000c10190c */
[----:B------:R-:W-:Y:S05]  /*0e60*/  @!P2 BRA `(.L_x_2) ;  /* 0x000000000030a947 */ /* 0x000fea0003800000 */
[----:B0-----:R-:W-:-:S04]  /*0e70*/  IADD3 R4, P2, PT, R4, UR5, RZ ;  /* 0x0000000504047c10 */ /* 0x001fc8000ff5e0ff */
[----:B------:R-:W-:-:S05]  /*0e80*/  IADD3.X R5, PT, PT, R5, UR8, RZ, P2, !PT ;  /* 0x0000000805057c10 */ /* 0x000fca00097fe4ff */
[----:B------:R-:W2:Y:S01]  /*0e90*/  LDG.E R6, desc[UR12][R4.64] ;  /* 0x0000000c04067981 */ /* 0x000ea2000c1e1900 */
[----:B------:R-:W-:Y:S01]  /*0ea0*/  ISETP.NE.AND P2, PT, R2, 0x2, PT ;  /* 0x000000020200780c */ /* 0x000fe20003f45270 */
[----:B--2---:R-:W-:-:S05]  /*0eb0*/  IMAD R7, R6, R6, RZ ;  /* 0x0000000606077224 */ /* 0x004fca00078e02ff */
[----:B------:R0:W-:Y:S07]  /*0ec0*/  STG.E desc[UR12][R4.64], R7 ;  /* 0x0000000704007986 */ /* 0x0001ee000c10190c */
[----:B------:R-:W-:Y:S05]  /*0ed0*/  @!P2 BRA `(.L_x_2) ;  /* 0x000000000014a947 */ /* 0x000fea0003800000 */
[----:B0-----:R-:W-:-:S04]  /*0ee0*/  IADD3 R4, P2, PT, R4, UR5, RZ ;  /* 0x0000000504047c10 */ /* 0x001fc8000ff5e0ff */
[----:B------:R-:W-:-:S05]  /*0ef0*/  IADD3.X R5, PT, PT, R5, UR8, RZ, P2, !PT ;  /* 0x0000000805057c10 */ /* 0x000fca00097fe4ff */
[----:B------:R-:W2:Y:S02]  /*0f00*/  LDG.E R6, desc[UR12][R4.64] ;  /* 0x0000000c04067981 */ /* 0x000ea4000c1e1900 */
[----:B--2---:R-:W-:-:S05]  /*0f10*/  IMAD R7, R6, R6, RZ ;  /* 0x0000000606077224 */ /* 0x004fca00078e02ff */
[----:B------:R0:W-:Y:S02]  /*0f20*/  STG.E desc[UR12][R4.64], R7 ;  /* 0x0000000704007986 */ /* 0x0001e4000c10190c */
.L_x_2:
[----:B------:R-:W-:Y:S05]  /*0f30*/  BRA.U UP0, `(.L_x_5) ;  /* 0xfffffff1007c7547 */ /* 0x000fea000b83ffff */
[----:B-1----:R-:W-:Y:S05]  /*0f40*/  EXIT ;  /* 0x000000000000794d */ /* 0x002fea0003800000 */
.L_x_6:
[----:B------:R-:W-:-:S00]  /*0f50*/  BRA `(.L_x_6) ;  /* 0xfffffffc00fc7947 */ /* 0x000fc0000383ffff */
[----:B------:R-:W-:-:S00]  /*0f60*/  NOP ;  /* 0x0000000000007918 */ /* 0x000fc00000000000 */
        /* <DEDUP_REMOVED lines=9> */
.L_x_7:


//--------------------- .nv.shared.reserved.0     --------------------------
	.section	.nv.shared.reserved.0,"aw",@nobits
	.weak		__nv_reservedSMEM_offset_0_alias
	.size		__nv_reservedSMEM_offset_0_alias, 0, 64
	.other		__nv_reservedSMEM_offset_0_alias,@"STO_CUDA_RESERVED_SHARED STV_DEFAULT"
__nv_reservedSMEM_offset_0_alias:
	.zero		0
	.zero		64


//--------------------- .nv.constant0._Z6kernelPiiii --------------------------
	.section	.nv.constant0._Z6kernelPiiii,"a",@progbits
	.sectionflags	@""
	.align	4
.nv.constant0._Z6kernelPiiii:
	.zero		916


//--------------------- SYMBOLS --------------------------

	.type		.nv.reservedSmem.offset0,@object
	.size		.nv.reservedSmem.offset0,0x4
